//
// Generated by NVIDIA NVVM Compiler
//
// Compiler Build ID: CL-36424714
// Cuda compilation tools, release 13.0, V13.0.88
// Based on NVVM 20.0.0
//

.version 9.0
.target sm_100
.address_size 64

	// .globl	_Z18stencil_matrix_gpuPfS_i
// _ZZ18stencil_matrix_gpuPfS_iE6g_tile has been demoted

.visible .entry _Z18stencil_matrix_gpuPfS_i(
	.param .u64 .ptr .align 1 _Z18stencil_matrix_gpuPfS_i_param_0,
	.param .u64 .ptr .align 1 _Z18stencil_matrix_gpuPfS_i_param_1,
	.param .u32 _Z18stencil_matrix_gpuPfS_i_param_2
)
{
	.reg .pred 	%p<12>;
	.reg .b32 	%r<31>;
	.reg .b32 	%f<26>;
	.reg .b64 	%rd<18>;
	// demoted variable
	.shared .align 4 .b8 _ZZ18stencil_matrix_gpuPfS_iE6g_tile[4624];
	ld.param.u64 	%rd4, [_Z18stencil_matrix_gpuPfS_i_param_0];
	ld.param.u64 	%rd3, [_Z18stencil_matrix_gpuPfS_i_param_1];
	ld.param.u32 	%r10, [_Z18stencil_matrix_gpuPfS_i_param_2];
	cvta.to.global.u64 	%rd1, %rd4;
	mov.u32 	%r1, %tid.y;
	mov.u32 	%r2, %ntid.y;
	mov.u32 	%r11, %ctaid.y;
	mad.lo.s32 	%r3, %r2, %r11, %r1;
	mov.u32 	%r4, %tid.x;
	mov.u32 	%r5, %ntid.x;
	mov.u32 	%r12, %ctaid.x;
	mad.lo.s32 	%r6, %r5, %r12, %r4;
	max.s32 	%r13, %r3, %r6;
	setp.lt.s32 	%p1, %r13, %r10;
	setp.ge.s32 	%p2, %r13, %r10;
	mov.u32 	%r14, _ZZ18stencil_matrix_gpuPfS_iE6g_tile;
	mad.lo.s32 	%r15, %r1, 136, %r14;
	add.s32 	%r7, %r15, 136;
	shl.b32 	%r16, %r4, 2;
	add.s32 	%r8, %r7, %r16;
	@%p2 bra 	$L__BB0_2;
	mad.lo.s32 	%r18, %r10, %r3, %r6;
	mul.wide.s32 	%rd5, %r18, 4;
	add.s64 	%rd6, %rd1, %rd5;
	ld.global.f32 	%f9, [%rd6];
	st.shared.f32 	[%r8+4], %f9;
	bra.uni 	$L__BB0_3;
$L__BB0_2:
	mov.b32 	%r17, 0;
	st.shared.u32 	[%r8+4], %r17;
$L__BB0_3:
	setp.ne.s32 	%p3, %r4, 0;
	mul.lo.s32 	%r9, %r10, %r3;
	cvt.s64.s32 	%rd7, %r9;
	cvt.s64.s32 	%rd8, %r6;
	add.s64 	%rd9, %rd8, %rd7;
	shl.b64 	%rd10, %rd9, 2;
	add.s64 	%rd2, %rd1, %rd10;
	@%p3 bra 	$L__BB0_7;
	setp.lt.s32 	%p4, %r6, 1;
	mov.f32 	%f22, 0f00000000;
	@%p4 bra 	$L__BB0_6;
	ld.global.f32 	%f22, [%rd2+-4];
$L__BB0_6:
	st.shared.f32 	[%r7], %f22;
$L__BB0_7:
	add.s32 	%r19, %r5, -1;
	setp.ne.s32 	%p5, %r4, %r19;
	@%p5 bra 	$L__BB0_11;
	add.s32 	%r20, %r10, -1;
	setp.ge.s32 	%p6, %r6, %r20;
	mov.f32 	%f23, 0f00000000;
	@%p6 bra 	$L__BB0_10;
	ld.global.f32 	%f23, [%rd2+4];
$L__BB0_10:
	st.shared.f32 	[%r8+8], %f23;
$L__BB0_11:
	setp.ne.s32 	%p7, %r1, 0;
	@%p7 bra 	$L__BB0_15;
	setp.eq.s32 	%p8, %r3, 0;
	mov.f32 	%f24, 0f00000000;
	@%p8 bra 	$L__BB0_14;
	add.s32 	%r21, %r3, -1;
	mad.lo.s32 	%r22, %r10, %r21, %r6;
	mul.wide.s32 	%rd11, %r22, 4;
	add.s64 	%rd12, %rd1, %rd11;
	ld.global.f32 	%f24, [%rd12];
$L__BB0_14:
	add.s32 	%r25, %r14, %r16;
	st.shared.f32 	[%r25+4], %f24;
$L__BB0_15:
	add.s32 	%r26, %r2, -1;
	setp.ne.s32 	%p9, %r1, %r26;
	@%p9 bra 	$L__BB0_19;
	add.s32 	%r27, %r10, -1;
	setp.ge.s32 	%p10, %r3, %r27;
	mov.f32 	%f25, 0f00000000;
	@%p10 bra 	$L__BB0_18;
	mad.lo.s32 	%r28, %r10, %r3, %r10;
	add.s32 	%r29, %r28, %r6;
	mul.wide.s32 	%rd13, %r29, 4;
	add.s64 	%rd14, %rd1, %rd13;
	ld.global.f32 	%f25, [%rd14];
$L__BB0_18:
	st.shared.f32 	[%r8+140], %f25;
$L__BB0_19:
	bar.sync 	0;
	not.pred 	%p11, %p1;
	@%p11 bra 	$L__BB0_21;
	ld.shared.f32 	%f14, [%r8+-132];
	ld.shared.f32 	%f15, [%r8+140];
	add.f32 	%f16, %f14, %f15;
	ld.shared.f32 	%f17, [%r8];
	add.f32 	%f18, %f16, %f17;
	ld.shared.f32 	%f19, [%r8+8];
	add.f32 	%f20, %f18, %f19;
	mul.f32 	%f21, %f20, 0f3E800000;
	add.s32 	%r30, %r9, %r6;
	cvta.to.global.u64 	%rd15, %rd3;
	mul.wide.s32 	%rd16, %r30, 4;
	add.s64 	%rd17, %rd15, %rd16;
	st.global.f32 	[%rd17], %f21;
$L__BB0_21:
	ret;

}


// ===== COMPILED SASS (sm_100) =====

	.target	sm_100

	.elftype	@"ET_EXEC"


//--------------------- .note.nv.tkinfo           --------------------------
	.section	.note.nv.tkinfo,"",@"SHT_NOTE"
	.sectionflags	@"SHF_NOTE_NV_TKINFO"
	.tkinfo
        /*0018*/ 	.word	0x00000002
        /*0030*/ 	.string	""
        /*0030*/ 	.string	"ptxas"
        /*0030*/ 	.string	"Cuda compilation tools, release 13.0, V13.0.88"
        /*0030*/ 	.string	"Build cuda_13.0.r13.0/compiler.36424714_0"
        /*0030*/ 	.string	"-arch sm_100 -m 64 "



//--------------------- .note.nv.cuinfo           --------------------------
	.section	.note.nv.cuinfo,"",@"SHT_NOTE"
	.sectionflags	@"SHF_NOTE_NV_CUINFO"
        /*0018*/ 	.short	0x0002
        /*001a*/ 	.short	0x0064
        /*001c*/ 	.short	0x0082
	.zero		2


//--------------------- .nv.info                  --------------------------
	.section	.nv.info,"",@"SHT_CUDA_INFO"
	.align	4


	//----- nvinfo : EIATTR_REGCOUNT
	.align		4
        /*0000*/ 	.byte	0x04, 0x2f
        /*0002*/ 	.short	(.L_1 - .L_0)
	.align		4
.L_0:
        /*0004*/ 	.word	index@(_Z18stencil_matrix_gpuPfS_i)
        /*0008*/ 	.word	0x00000011


	//----- nvinfo : EIATTR_FRAME_SIZE
	.align		4
.L_1:
        /*000c*/ 	.byte	0x04, 0x11
        /*000e*/ 	.short	(.L_3 - .L_2)
	.align		4
.L_2:
        /*0010*/ 	.word	index@(_Z18stencil_matrix_gpuPfS_i)
        /*0014*/ 	.word	0x00000000


	//----- nvinfo : EIATTR_MIN_STACK_SIZE
	.align		4
.L_3:
        /*0018*/ 	.byte	0x04, 0x12
        /*001a*/ 	.short	(.L_5 - .L_4)
	.align		4
.L_4:
        /*001c*/ 	.word	index@(_Z18stencil_matrix_gpuPfS_i)
        /*0020*/ 	.word	0x00000000
.L_5:


//--------------------- .nv.compat                --------------------------
	.section	.nv.compat,"",@"SHT_CUDA_COMPAT_INFO"
	.align	4
        /*0000*/ 	.byte	0x02, 0x09, 0x00, 0x00, 0x02, 0x02, 0x01, 0x00, 0x02, 0x05, 0x05, 0x00, 0x03, 0x07, 0x01, 0x01
        /*0010*/ 	.byte	0x02, 0x03, 0x00, 0x00, 0x02, 0x06, 0x01, 0x00, 0x04, 0x0b, 0x08, 0x00, 0x09, 0x00, 0x00, 0x00
        /*0020*/ 	.byte	0x00, 0x00, 0x00, 0x00


//--------------------- .nv.info._Z18stencil_matrix_gpuPfS_i --------------------------
	.section	.nv.info._Z18stencil_matrix_gpuPfS_i,"",@"SHT_CUDA_INFO"
	.sectionflags	@""
	.align	4


	//----- nvinfo : EIATTR_CUDA_API_VERSION
	.align		4
        /*0000*/ 	.byte	0x04, 0x37
        /*0002*/ 	.short	(.L_7 - .L_6)
.L_6:
        /*0004*/ 	.word	0x00000082


	//----- nvinfo : EIATTR_KPARAM_INFO
	.align		4
.L_7:
        /*0008*/ 	.byte	0x04, 0x17
        /*000a*/ 	.short	(.L_9 - .L_8)
.L_8:
        /*000c*/ 	.word	0x00000000
        /*0010*/ 	.short	0x0002
        /*0012*/ 	.short	0x0010
        /*0014*/ 	.byte	0x00, 0xf0, 0x11, 0x00


	//----- nvinfo : EIATTR_KPARAM_INFO
	.align		4
.L_9:
        /*0018*/ 	.byte	0x04, 0x17
        /*001a*/ 	.short	(.L_11 - .L_10)
.L_10:
        /*001c*/ 	.word	0x00000000
        /*0020*/ 	.short	0x0001
        /*0022*/ 	.short	0x0008
        /*0024*/ 	.byte	0x00, 0xf5, 0x21, 0x00


	//----- nvinfo : EIATTR_KPARAM_INFO
	.align		4
.L_11:
        /*0028*/ 	.byte	0x04, 0x17
        /*002a*/ 	.short	(.L_13 - .L_12)
.L_12:
        /*002c*/ 	.word	0x00000000
        /*0030*/ 	.short	0x0000
        /*0032*/ 	.short	0x0000
        /*0034*/ 	.byte	0x00, 0xf5, 0x21, 0x00


	//----- nvinfo : EIATTR_SPARSE_MMA_MASK
	.align		4
.L_13:
        /*0038*/ 	.byte	0x03, 0x50
        /*003a*/ 	.short	0x0000


	//----- nvinfo : EIATTR_MAXREG_COUNT
	.align		4
        /*003c*/ 	.byte	0x03, 0x1b
        /*003e*/ 	.short	0x00ff


	//----- nvinfo : EIATTR_NUM_BARRIERS
	.align		4
        /*0040*/ 	.byte	0x02, 0x4c
        /*0042*/ 	.byte	0x01
	.zero		1


	//----- nvinfo : EIATTR_MERCURY_ISA_VERSION
	.align		4
        /*0044*/ 	.byte	0x03, 0x5f
        /*0046*/ 	.short	0x0101


	//----- nvinfo : EIATTR_VRC_CTA_INIT_COUNT
	.align		4
        /*0048*/ 	.byte	0x02, 0x4a
	.zero		1
	.zero		1


	//----- nvinfo : EIATTR_EXIT_INSTR_OFFSETS
	.align		4
        /*004c*/ 	.byte	0x04, 0x1c
        /*004e*/ 	.short	(.L_15 - .L_14)


	//   ....[0]....
.L_14:
        /*0050*/ 	.word	0x00000590


	//   ....[1]....
        /*0054*/ 	.word	0x00000660


	//----- nvinfo : EIATTR_CRS_STACK_SIZE
	.align		4
.L_15:
        /*0058*/ 	.byte	0x04, 0x1e
        /*005a*/ 	.short	(.L_17 - .L_16)
.L_16:
        /*005c*/ 	.word	0x00000000


	//----- nvinfo : EIATTR_CBANK_PARAM_SIZE
	.align		4
.L_17:
        /*0060*/ 	.byte	0x03, 0x19
        /*0062*/ 	.short	0x0014


	//----- nvinfo : EIATTR_PARAM_CBANK
	.align		4
        /*0064*/ 	.byte	0x04, 0x0a
        /*0066*/ 	.short	(.L_19 - .L_18)
	.align		4
.L_18:
        /*0068*/ 	.word	index@(.nv.constant0._Z18stencil_matrix_gpuPfS_i)
        /*006c*/ 	.short	0x0380
        /*006e*/ 	.short	0x0014


	//----- nvinfo : EIATTR_SW_WAR
	.align		4
.L_19:
        /*0070*/ 	.byte	0x04, 0x36
        /*0072*/ 	.short	(.L_21 - .L_20)
.L_20:
        /*0074*/ 	.word	0x00000008
.L_21:


//--------------------- .nv.callgraph             --------------------------
	.section	.nv.callgraph,"",@"SHT_CUDA_CALLGRAPH"
	.align	4
	.sectionentsize	8
	.align		4
        /*0000*/ 	.word	0x00000000
	.align		4
        /*0004*/ 	.word	0xffffffff
	.align		4
        /*0008*/ 	.word	0x00000000
	.align		4
        /*000c*/ 	.word	0xfffffffe
	.align		4
        /*0010*/ 	.word	0x00000000
	.align		4
        /*0014*/ 	.word	0xfffffffd
	.align		4
        /*0018*/ 	.word	0x00000000
	.align		4
        /*001c*/ 	.word	0xfffffffc


//--------------------- .text._Z18stencil_matrix_gpuPfS_i --------------------------
	.section	.text._Z18stencil_matrix_gpuPfS_i,"ax",@progbits
	.align	128
        .global         _Z18stencil_matrix_gpuPfS_i
        .type           _Z18stencil_matrix_gpuPfS_i,@function
        .size           _Z18stencil_matrix_gpuPfS_i,(.L_x_17 - _Z18stencil_matrix_gpuPfS_i)
        .other          _Z18stencil_matrix_gpuPfS_i,@"STO_CUDA_ENTRY STV_DEFAULT"
_Z18stencil_matrix_gpuPfS_i:
.text._Z18stencil_matrix_gpuPfS_i:
[----:B------:R-:W-:Y:S01]  /*0000*/  LDC R1, c[0x0][0x37c] ;  /* 0x0000df00ff017b82 */ /* 0x000fe20000000800 */
[----:B------:R-:W0:Y:S01]  /*0010*/  S2R R6, SR_TID.Y ;  /* 0x0000000000067919 */ /* 0x000e220000002200 */
[----:B------:R-:W0:Y:S06]  /*0020*/  LDCU UR5, c[0x0][0x364] ;  /* 0x00006c80ff0577ac */ /* 0x000e2c0008000800 */
[----:B------:R-:W1:Y:S01]  /*0030*/  LDC R3, c[0x0][0x390] ;  /* 0x0000e400ff037b82 */ /* 0x000e620000000800 */
[----:B------:R-:W0:Y:S01]  /*0040*/  S2R R5, SR_CTAID.Y ;  /* 0x0000000000057919 */ /* 0x000e220000002600 */
[----:B------:R-:W2:Y:S01]  /*0050*/  LDCU UR4, c[0x0][0x360] ;  /* 0x00006c00ff0477ac */ /* 0x000ea20008000800 */
[----:B------:R-:W2:Y:S01]  /*0060*/  S2R R12, SR_TID.X ;  /* 0x00000000000c7919 */ /* 0x000ea20000002100 */
[----:B------:R-:W3:Y:S01]  /*0070*/  LDCU.64 UR6, c[0x0][0x358] ;  /* 0x00006b00ff0677ac */ /* 0x000ee20008000a00 */
[----:B------:R-:W2:Y:S01]  /*0080*/  S2R R7, SR_CTAID.X ;  /* 0x0000000000077919 */ /* 0x000ea20000002500 */
[----:B------:R-:W4:Y:S01]  /*0090*/  LDCU.64 UR8, c[0x0][0x380] ;  /* 0x00007000ff0877ac */ /* 0x000f220008000a00 */
[----:B0-----:R-:W-:-:S02]  /*00a0*/  IMAD R2, R5, UR5, R6 ;  /* 0x0000000505027c24 */ /* 0x001fc4000f8e0206 */
[----:B--2---:R-:W-:-:S05]  /*00b0*/  IMAD R0, R7, UR4, R12 ;  /* 0x0000000407007c24 */ /* 0x004fca000f8e020c */
[----:B------:R-:W-:-:S04]  /*00c0*/  VIMNMX R10, PT, PT, R2, R0, !PT ;  /* 0x00000000020a7248 */ /* 0x000fc80007fe0100 */
[----:B-1----:R-:W-:-:S13]  /*00d0*/  ISETP.GE.AND P0, PT, R10, R3, PT ;  /* 0x000000030a00720c */ /* 0x002fda0003f06270 */
[----:B------:R-:W0:Y:S01]  /*00e0*/  @!P0 LDC.64 R8, c[0x0][0x380] ;  /* 0x0000e000ff088b82 */ /* 0x000e220000000a00 */
[----:B------:R-:W-:-:S04]  /*00f0*/  @!P0 IMAD R5, R2, R3, R0 ;  /* 0x0000000302058224 */ /* 0x000fc800078e0200 */
[----:B0-----:R-:W-:-:S05]  /*0100*/  @!P0 IMAD.WIDE R8, R5, 0x4, R8 ;  /* 0x0000000405088825 */ /* 0x001fca00078e0208 */
[----:B---3--:R0:W2:Y:S01]  /*0110*/  @!P0 LDG.E R13, desc[UR6][R8.64] ;  /* 0x00000006080d8981 */ /* 0x0080a2000c1e1900 */
[----:B------:R-:W-:Y:S01]  /*0120*/  IMAD R5, R2, R3, RZ ;  /* 0x0000000302057224 */ /* 0x000fe200078e02ff */
[----:B------:R-:W-:Y:S01]  /*0130*/  MOV R4, 0x400 ;  /* 0x0000040000047802 */ /* 0x000fe20000000f00 */
[----:B------:R-:W-:Y:S01]  /*0140*/  BSSY.RECONVERGENT B0, `(.L_x_0) ;  /* 0x0000016000007945 */ /* 0x000fe20003800200 */
[----:B------:R-:W1:Y:S01]  /*0150*/  S2R R7, SR_CgaCtaId ;  /* 0x0000000000077919 */ /* 0x000e620000008800 */
[----:B------:R-:W-:Y:S02]  /*0160*/  SHF.R.S32.HI R14, RZ, 0x1f, R0 ;  /* 0x0000001fff0e7819 */ /* 0x000fe40000011400 */
[----:B0-----:R-:W-:-:S04]  /*0170*/  IADD3 R9, P1, PT, R0, R5, RZ ;  /* 0x0000000500097210 */ /* 0x001fc80007f3e0ff */
[----:B------:R-:W-:Y:S02]  /*0180*/  LEA.HI.X.SX32 R14, R5, R14, 0x1, P1 ;  /* 0x0000000e050e7211 */ /* 0x000fe400008f0eff */
[----:B------:R-:W-:Y:S02]  /*0190*/  ISETP.NE.AND P1, PT, R12, RZ, PT ;  /* 0x000000ff0c00720c */ /* 0x000fe40003f25270 */
[----:B----4-:R-:W-:-:S04]  /*01a0*/  LEA R8, P2, R9, UR8, 0x2 ;  /* 0x0000000809087c11 */ /* 0x010fc8000f8410ff */
[----:B------:R-:W-:Y:S02]  /*01b0*/  LEA.HI.X R9, R9, UR9, R14, 0x2, P2 ;  /* 0x0000000909097c11 */ /* 0x000fe400090f140e */
[----:B-1----:R-:W-:-:S05]  /*01c0*/  LEA R7, R7, R4, 0x18 ;  /* 0x0000000407077211 */ /* 0x002fca00078ec0ff */
[----:B------:R-:W-:-:S04]  /*01d0*/  IMAD R11, R6, 0x88, R7 ;  /* 0x00000088060b7824 */ /* 0x000fc800078e0207 */
[----:B------:R-:W-:-:S05]  /*01e0*/  IMAD R4, R12, 0x4, R11 ;  /* 0x000000040c047824 */ /* 0x000fca00078e020b */
[----:B--2---:R0:W-:Y:S04]  /*01f0*/  @!P0 STS [R4+0x8c], R13 ;  /* 0x00008c0d04008388 */ /* 0x0041e80000000800 */
[----:B------:R0:W-:Y:S01]  /*0200*/  @P0 STS [R4+0x8c], RZ ;  /* 0x00008cff04000388 */ /* 0x0001e20000000800 */
[----:B------:R-:W-:Y:S01]  /*0210*/  ISETP.GE.AND P0, PT, R10, R3, PT ;  /* 0x000000030a00720c */ /* 0x000fe20003f06270 */
[----:B------:R-:W-:-:S12]  /*0220*/  @P1 BRA `(.L_x_1) ;  /* 0x00000000001c1947 */ /* 0x000fd80003800000 */
[----:B------:R-:W-:Y:S01]  /*0230*/  ISETP.GE.AND P1, PT, R0, 0x1, PT ;  /* 0x000000010000780c */ /* 0x000fe20003f26270 */
[----:B------:R-:W-:Y:S01]  /*0240*/  BSSY.RECONVERGENT B1, `(.L_x_2) ;  /* 0x0000004000017945 */ /* 0x000fe20003800200 */
[----:B------:R-:W-:-:S11]  /*0250*/  IMAD.MOV.U32 R10, RZ, RZ, RZ ;  /* 0x000000ffff0a7224 */ /* 0x000fd600078e00ff */
[----:B------:R-:W-:Y:S05]  /*0260*/  @!P1 BRA `(.L_x_3) ;  /* 0x0000000000049947 */ /* 0x000fea0003800000 */
[----:B------:R1:W5:Y:S02]  /*0270*/  LDG.E R10, desc[UR6][R8.64+-0x4] ;  /* 0xfffffc06080a7981 */ /* 0x000364000c1e1900 */
.L_x_3:
[----:B------:R-:W-:Y:S05]  /*0280*/  BSYNC.RECONVERGENT B1 ;  /* 0x0000000000017941 */ /* 0x000fea0003800200 */
.L_x_2:
[----:B-----5:R2:W-:Y:S02]  /*0290*/  STS [R11+0x88], R10 ;  /* 0x0000880a0b007388 */ /* 0x0205e40000000800 */
.L_x_1:
[----:B------:R-:W-:Y:S05]  /*02a0*/  BSYNC.RECONVERGENT B0 ;  /* 0x0000000000007941 */ /* 0x000fea0003800200 */
.L_x_0:
[----:B------:R-:W-:Y:S01]  /*02b0*/  UIADD3 UR4, UPT, UPT, UR4, -0x1, URZ ;  /* 0xffffffff04047890 */ /* 0x000fe2000fffe0ff */
[----:B------:R-:W-:Y:S01]  /*02c0*/  BSSY.RECONVERGENT B0, `(.L_x_4) ;  /* 0x000000b000007945 */ /* 0x000fe20003800200 */
[----:B--2---:R-:W-:-:S04]  /*02d0*/  IADD3 R11, PT, PT, R3, -0x1, RZ ;  /* 0xffffffff030b7810 */ /* 0x004fc80007ffe0ff */
[----:B------:R-:W-:-:S13]  /*02e0*/  ISETP.NE.AND P1, PT, R12, UR4, PT ;  /* 0x000000040c007c0c */ /* 0x000fda000bf25270 */
[----:B------:R-:W-:Y:S05]  /*02f0*/  @P1 BRA `(.L_x_5) ;  /* 0x00000000001c1947 */ /* 0x000fea0003800000 */
[----:B------:R-:W-:Y:S01]  /*0300*/  ISETP.GE.AND P1, PT, R0, R11, PT ;  /* 0x0000000b0000720c */ /* 0x000fe20003f26270 */
[----:B------:R-:W-:Y:S01]  /*0310*/  BSSY.RECONVERGENT B1, `(.L_x_6) ;  /* 0x0000004000017945 */ /* 0x000fe20003800200 */
[----:B0-----:R-:W-:-:S11]  /*0320*/  IMAD.MOV.U32 R13, RZ, RZ, RZ ;  /* 0x000000ffff0d7224 */ /* 0x001fd600078e00ff */
[----:B------:R-:W-:Y:S05]  /*0330*/  @P1 BRA `(.L_x_7) ;  /* 0x0000000000041947 */ /* 0x000fea0003800000 */
[----:B------:R0:W5:Y:S02]  /*0340*/  LDG.E R13, desc[UR6][R8.64+0x4] ;  /* 0x00000406080d7981 */ /* 0x000164000c1e1900 */
.L_x_7:
[----:B------:R-:W-:Y:S05]  /*0350*/  BSYNC.RECONVERGENT B1 ;  /* 0x0000000000017941 */ /* 0x000fea0003800200 */
.L_x_6:
[----:B-----5:R2:W-:Y:S02]  /*0360*/  STS [R4+0x90], R13 ;  /* 0x0000900d04007388 */ /* 0x0205e40000000800 */
.L_x_5:
[----:B------:R-:W-:Y:S05]  /*0370*/  BSYNC.RECONVERGENT B0 ;  /* 0x0000000000007941 */ /* 0x000fea0003800200 */
.L_x_4:
[----:B------:R-:W-:Y:S01]  /*0380*/  ISETP.NE.AND P1, PT, R6, RZ, PT ;  /* 0x000000ff0600720c */ /* 0x000fe20003f25270 */
[----:B------:R-:W-:-:S12]  /*0390*/  BSSY.RECONVERGENT B0, `(.L_x_8) ;  /* 0x000000e000007945 */ /* 0x000fd80003800200 */
[----:B------:R-:W-:Y:S05]  /*03a0*/  @P1 BRA `(.L_x_9) ;  /* 0x0000000000301947 */ /* 0x000fea0003800000 */
[----:B------:R-:W-:Y:S01]  /*03b0*/  ISETP.NE.AND P1, PT, R2, RZ, PT ;  /* 0x000000ff0200720c */ /* 0x000fe20003f25270 */
[----:B------:R-:W-:Y:S01]  /*03c0*/  BSSY.RECONVERGENT B1, `(.L_x_10) ;  /* 0x0000009000017945 */ /* 0x000fe20003800200 */
[----:B0-2---:R-:W-:Y:S01]  /*03d0*/  LEA R13, R12, R7, 0x2 ;  /* 0x000000070c0d7211 */ /* 0x005fe200078e10ff */
[----:B-1----:R-:W-:-:S10]  /*03e0*/  IMAD.MOV.U32 R8, RZ, RZ, RZ ;  /* 0x000000ffff087224 */ /* 0x002fd400078e00ff */
[----:B------:R-:W-:Y:S05]  /*03f0*/  @!P1 BRA `(.L_x_11) ;  /* 0x0000000000149947 */ /* 0x000fea0003800000 */
[----:B------:R-:W0:Y:S01]  /*0400*/  LDC.64 R8, c[0x0][0x380] ;  /* 0x0000e000ff087b82 */ /* 0x000e220000000a00 */
[----:B------:R-:W-:-:S05]  /*0410*/  IADD3 R7, PT, PT, R2, -0x1, RZ ;  /* 0xffffffff02077810 */ /* 0x000fca0007ffe0ff */
[----:B------:R-:W-:-:S04]  /*0420*/  IMAD R7, R7, R3, R0 ;  /* 0x0000000307077224 */ /* 0x000fc800078e0200 */
[----:B0-----:R-:W-:-:S06]  /*0430*/  IMAD.WIDE R8, R7, 0x4, R8 ;  /* 0x0000000407087825 */ /* 0x001fcc00078e0208 */
[----:B------:R0:W5:Y:S02]  /*0440*/  LDG.E R8, desc[UR6][R8.64] ;  /* 0x0000000608087981 */ /* 0x000164000c1e1900 */
.L_x_11:
[----:B------:R-:W-:Y:S05]  /*0450*/  BSYNC.RECONVERGENT B1 ;  /* 0x0000000000017941 */ /* 0x000fea0003800200 */
.L_x_10:
[----:B-----5:R3:W-:Y:S02]  /*0460*/  STS [R13+0x4], R8 ;  /* 0x000004080d007388 */ /* 0x0207e40000000800 */
.L_x_9:
[----:B------:R-:W-:Y:S05]  /*0470*/  BSYNC.RECONVERGENT B0 ;  /* 0x0000000000007941 */ /* 0x000fea0003800200 */
.L_x_8:
[----:B------:R-:W-:Y:S01]  /*0480*/  UIADD3 UR4, UPT, UPT, UR5, -0x1, URZ ;  /* 0xffffffff05047890 */ /* 0x000fe2000fffe0ff */
[----:B------:R-:W-:Y:S05]  /*0490*/  BSSY.RECONVERGENT B0, `(.L_x_12) ;  /* 0x000000e000007945 */ /* 0x000fea0003800200 */
[----:B------:R-:W-:-:S13]  /*04a0*/  ISETP.NE.AND P1, PT, R6, UR4, PT ;  /* 0x0000000406007c0c */ /* 0x000fda000bf25270 */
[----:B------:R-:W-:Y:S05]  /*04b0*/  @P1 BRA `(.L_x_13) ;  /* 0x00000000002c1947 */ /* 0x000fea0003800000 */
[----:B------:R-:W-:Y:S01]  /*04c0*/  ISETP.GE.AND P1, PT, R2, R11, PT ;  /* 0x0000000b0200720c */ /* 0x000fe20003f26270 */
[----:B------:R-:W-:Y:S01]  /*04d0*/  BSSY.RECONVERGENT B1, `(.L_x_14) ;  /* 0x0000008000017945 */ /* 0x000fe20003800200 */
[----:B------:R-:W-:-:S11]  /*04e0*/  IMAD.MOV.U32 R7, RZ, RZ, RZ ;  /* 0x000000ffff077224 */ /* 0x000fd600078e00ff */
[----:B------:R-:W-:Y:S05]  /*04f0*/  @P1 BRA `(.L_x_15) ;  /* 0x0000000000141947 */ /* 0x000fea0003800000 */
[----:B------:R-:W4:Y:S01]  /*0500*/  LDC.64 R6, c[0x0][0x380] ;  /* 0x0000e000ff067b82 */ /* 0x000f220000000a00 */
[----:B------:R-:W-:-:S05]  /*0510*/  IMAD R3, R2, R3, R3 ;  /* 0x0000000302037224 */ /* 0x000fca00078e0203 */
[----:B------:R-:W-:-:S05]  /*0520*/  IADD3 R3, PT, PT, R0, R3, RZ ;  /* 0x0000000300037210 */ /* 0x000fca0007ffe0ff */
[----:B----4-:R-:W-:-:S05]  /*0530*/  IMAD.WIDE R2, R3, 0x4, R6 ;  /* 0x0000000403027825 */ /* 0x010fca00078e0206 */
[----:B------:R4:W5:Y:S02]  /*0540*/  LDG.E R7, desc[UR6][R2.64] ;  /* 0x0000000602077981 */ /* 0x000964000c1e1900 */
.L_x_15:
[----:B------:R-:W-:Y:S05]  /*0550*/  BSYNC.RECONVERGENT B1 ;  /* 0x0000000000017941 */ /* 0x000fea0003800200 */
.L_x_14:
[----:B-----5:R0:W-:Y:S02]  /*0560*/  STS [R4+0x114], R7 ;  /* 0x0001140704007388 */ /* 0x0201e40000000800 */
.L_x_13:
[----:B------:R-:W-:Y:S05]  /*0570*/  BSYNC.RECONVERGENT B0 ;  /* 0x0000000000007941 */ /* 0x000fea0003800200 */
.L_x_12:
[----:B------:R-:W-:Y:S06]  /*0580*/  BAR.SYNC.DEFER_BLOCKING 0x0 ;  /* 0x0000000000007b1d */ /* 0x000fec0000010000 */
[----:B------:R-:W-:Y:S05]  /*0590*/  @P0 EXIT ;  /* 0x000000000000094d */ /* 0x000fea0003800000 */
[----:B------:R-:W-:Y:S01]  /*05a0*/  LDS R6, [R4+0x4] ;  /* 0x0000040004067984 */ /* 0x000fe20000000800 */
[----:B----4-:R-:W4:Y:S01]  /*05b0*/  LDC.64 R2, c[0x0][0x388] ;  /* 0x0000e200ff027b82 */ /* 0x010f220000000a00 */
[----:B------:R-:W-:Y:S02]  /*05c0*/  IMAD.IADD R5, R0, 0x1, R5 ;  /* 0x0000000100057824 */ /* 0x000fe400078e0205 */
[----:B0-----:R-:W0:Y:S04]  /*05d0*/  LDS R7, [R4+0x114] ;  /* 0x0001140004077984 */ /* 0x001e280000000800 */
[----:B-1----:R-:W1:Y:S04]  /*05e0*/  LDS R9, [R4+0x88] ;  /* 0x0000880004097984 */ /* 0x002e680000000800 */
[----:B------:R-:W5:Y:S01]  /*05f0*/  LDS R11, [R4+0x90] ;  /* 0x00009000040b7984 */ /* 0x000f620000000800 */
[----:B----4-:R-:W-:-:S04]  /*0600*/  IMAD.WIDE R2, R5, 0x4, R2 ;  /* 0x0000000405027825 */ /* 0x010fc800078e0202 */
[----:B0-----:R-:W-:-:S04]  /*0610*/  FADD R6, R6, R7 ;  /* 0x0000000706067221 */ /* 0x001fc80000000000 */
[----:B-1----:R-:W-:-:S04]  /*0620*/  FADD R6, R6, R9 ;  /* 0x0000000906067221 */ /* 0x002fc80000000000 */
[----:B-----5:R-:W-:-:S04]  /*0630*/  FADD R6, R6, R11 ;  /* 0x0000000b06067221 */ /* 0x020fc80000000000 */
[----:B------:R-:W-:-:S05]  /*0640*/  FMUL R5, R6, 0.25 ;  /* 0x3e80000006057820 */ /* 0x000fca0000400000 */
[----:B------:R-:W-:Y:S01]  /*0650*/  STG.E desc[UR6][R2.64], R5 ;  /* 0x0000000502007986 */ /* 0x000fe2000c101906 */
[----:B------:R-:W-:Y:S05]  /*0660*/  EXIT ;  /* 0x000000000000794d */ /* 0x000fea0003800000 */
.L_x_16:
[----:B------:R-:W-:-:S00]  /*0670*/  BRA `(.L_x_16) ;  /* 0xfffffffc00fc7947 */ /* 0x000fc0000383ffff */
[----:B------:R-:W-:-:S00]  /*0680*/  NOP ;  /* 0x0000000000007918 */ /* 0x000fc00000000000 */
[----:B------:R-:W-:-:S00]  /*0690*/  NOP ;  /* 0x0000000000007918 */ /* 0x000fc00000000000 */
[----:B------:R-:W-:-:S00]  /*06a0*/  NOP ;  /* 0x0000000000007918 */ /* 0x000fc00000000000 */
[----:B------:R-:W-:-:S00]  /*06b0*/  NOP ;  /* 0x0000000000007918 */ /* 0x000fc00000000000 */
[----:B------:R-:W-:-:S00]  /*06c0*/  NOP ;  /* 0x0000000000007918 */ /* 0x000fc00000000000 */
[----:B------:R-:W-:-:S00]  /*06d0*/  NOP ;  /* 0x0000000000007918 */ /* 0x000fc00000000000 */
[----:B------:R-:W-:-:S00]  /*06e0*/  NOP ;  /* 0x0000000000007918 */ /* 0x000fc00000000000 */
[----:B------:R-:W-:-:S00]  /*06f0*/  NOP ;  /* 0x0000000000007918 */ /* 0x000fc00000000000 */
.L_x_17:


//--------------------- .nv.shared._Z18stencil_matrix_gpuPfS_i --------------------------
	.section	.nv.shared._Z18stencil_matrix_gpuPfS_i,"aw",@nobits
	.sectionflags	@""
	.align	4
.nv.shared._Z18stencil_matrix_gpuPfS_i:
	.zero		5648


//--------------------- .nv.shared.reserved.0     --------------------------
	.section	.nv.shared.reserved.0,"aw",@nobits
	.weak		__nv_reservedSMEM_offset_0_alias
	.size		__nv_reservedSMEM_offset_0_alias, 0, 64
	.other		__nv_reservedSMEM_offset_0_alias,@"STO_CUDA_RESERVED_SHARED STV_DEFAULT"
__nv_reservedSMEM_offset_0_alias:
	.zero		0
	.zero		64


//--------------------- .nv.constant0._Z18stencil_matrix_gpuPfS_i --------------------------
	.section	.nv.constant0._Z18stencil_matrix_gpuPfS_i,"a",@progbits
	.sectionflags	@""
	.align	4
.nv.constant0._Z18stencil_matrix_gpuPfS_i:
	.zero		916


//--------------------- SYMBOLS --------------------------

	.type		.nv.reservedSmem.offset0,@object
	.size		.nv.reservedSmem.offset0,0x4
	.type		.nv.reservedSmem.cap,@object
	.size		.nv.reservedSmem.cap,0x4
